//
// Generated by NVIDIA NVVM Compiler
//
// Compiler Build ID: CL-36424714
// Cuda compilation tools, release 13.0, V13.0.88
// Based on NVVM 20.0.0
//

.version 9.0
.target sm_100
.address_size 64

	// .globl	_Z16reciprocalKernelPfS_j

.visible .entry _Z16reciprocalKernelPfS_j(
	.param .u64 .ptr .align 1 _Z16reciprocalKernelPfS_j_param_0,
	.param .u64 .ptr .align 1 _Z16reciprocalKernelPfS_j_param_1,
	.param .u32 _Z16reciprocalKernelPfS_j_param_2
)
{
	.reg .pred 	%p<3>;
	.reg .b32 	%r<8>;
	.reg .b32 	%f<12>;
	.reg .b64 	%rd<10>;

	ld.param.u64 	%rd3, [_Z16reciprocalKernelPfS_j_param_0];
	ld.param.u64 	%rd4, [_Z16reciprocalKernelPfS_j_param_1];
	ld.param.u32 	%r2, [_Z16reciprocalKernelPfS_j_param_2];
	cvta.to.global.u64 	%rd1, %rd4;
	cvta.to.global.u64 	%rd2, %rd3;
	mov.u32 	%r3, %ctaid.x;
	mov.u32 	%r4, %ntid.x;
	mov.u32 	%r5, %tid.x;
	mad.lo.s32 	%r1, %r3, %r4, %r5;
	setp.ne.s32 	%p1, %r1, 0;
	@%p1 bra 	$L__BB0_2;
	ld.global.f32 	%f10, [%rd2];
	add.f32 	%f11, %f10, 0f3BA3D70B;
	st.global.f32 	[%rd1], %f11;
	bra.uni 	$L__BB0_4;
$L__BB0_2:
	add.s32 	%r6, %r2, -1;
	setp.ge.u32 	%p2, %r1, %r6;
	@%p2 bra 	$L__BB0_4;
	mul.wide.u32 	%rd5, %r1, 4;
	add.s64 	%rd6, %rd2, %rd5;
	ld.global.f32 	%f1, [%rd6+4];
	ld.global.f32 	%f2, [%rd6];
	add.f32 	%f3, %f2, %f2;
	sub.f32 	%f4, %f1, %f3;
	add.s32 	%r7, %r1, -1;
	mul.wide.u32 	%rd7, %r7, 4;
	add.s64 	%rd8, %rd2, %rd7;
	ld.global.f32 	%f5, [%rd8];
	add.f32 	%f6, %f5, %f4;
	mul.f32 	%f7, %f6, 0f3A83126F;
	div.rn.f32 	%f8, %f7, 0f3C23D70A;
	add.f32 	%f9, %f2, %f8;
	add.s64 	%rd9, %rd1, %rd5;
	st.global.f32 	[%rd9], %f9;
$L__BB0_4:
	ret;

}


// ===== COMPILED SASS (sm_100) =====

	.target	sm_100

	.elftype	@"ET_EXEC"


//--------------------- .note.nv.tkinfo           --------------------------
	.section	.note.nv.tkinfo,"",@"SHT_NOTE"
	.sectionflags	@"SHF_NOTE_NV_TKINFO"
	.tkinfo
        /*0018*/ 	.word	0x00000002
        /*0030*/ 	.string	""
        /*0030*/ 	.string	"ptxas"
        /*0030*/ 	.string	"Cuda compilation tools, release 13.0, V13.0.88"
        /*0030*/ 	.string	"Build cuda_13.0.r13.0/compiler.36424714_0"
        /*0030*/ 	.string	"-arch sm_100 -m 64 "



//--------------------- .note.nv.cuinfo           --------------------------
	.section	.note.nv.cuinfo,"",@"SHT_NOTE"
	.sectionflags	@"SHF_NOTE_NV_CUINFO"
        /*0018*/ 	.short	0x0002
        /*001a*/ 	.short	0x0064
        /*001c*/ 	.short	0x0082
	.zero		2


//--------------------- .nv.info                  --------------------------
	.section	.nv.info,"",@"SHT_CUDA_INFO"
	.align	4


	//----- nvinfo : EIATTR_REGCOUNT
	.align		4
        /*0000*/ 	.byte	0x04, 0x2f
        /*0002*/ 	.short	(.L_1 - .L_0)
	.align		4
.L_0:
        /*0004*/ 	.word	index@(_Z16reciprocalKernelPfS_j)
        /*0008*/ 	.word	0x0000000e


	//----- nvinfo : EIATTR_FRAME_SIZE
	.align		4
.L_1:
        /*000c*/ 	.byte	0x04, 0x11
        /*000e*/ 	.short	(.L_3 - .L_2)
	.align		4
.L_2:
        /*0010*/ 	.word	index@($__internal_0_$__cuda_sm3x_div_rn_noftz_f32_slowpath)
        /*0014*/ 	.word	0x00000000


	//----- nvinfo : EIATTR_FRAME_SIZE
	.align		4
.L_3:
        /*0018*/ 	.byte	0x04, 0x11
        /*001a*/ 	.short	(.L_5 - .L_4)
	.align		4
.L_4:
        /*001c*/ 	.word	index@(_Z16reciprocalKernelPfS_j)
        /*0020*/ 	.word	0x00000000


	//----- nvinfo : EIATTR_MIN_STACK_SIZE
	.align		4
.L_5:
        /*0024*/ 	.byte	0x04, 0x12
        /*0026*/ 	.short	(.L_7 - .L_6)
	.align		4
.L_6:
        /*0028*/ 	.word	index@(_Z16reciprocalKernelPfS_j)
        /*002c*/ 	.word	0x00000000
.L_7:


//--------------------- .nv.compat                --------------------------
	.section	.nv.compat,"",@"SHT_CUDA_COMPAT_INFO"
	.align	4
        /*0000*/ 	.byte	0x02, 0x09, 0x00, 0x00, 0x02, 0x02, 0x01, 0x00, 0x02, 0x05, 0x05, 0x00, 0x03, 0x07, 0x01, 0x01
        /*0010*/ 	.byte	0x02, 0x03, 0x00, 0x00, 0x02, 0x06, 0x01, 0x00, 0x04, 0x0b, 0x08, 0x00, 0x01, 0x00, 0x00, 0x00
        /*0020*/ 	.byte	0x00, 0x00, 0x00, 0x00


//--------------------- .nv.info._Z16reciprocalKernelPfS_j --------------------------
	.section	.nv.info._Z16reciprocalKernelPfS_j,"",@"SHT_CUDA_INFO"
	.sectionflags	@""
	.align	4


	//----- nvinfo : EIATTR_CUDA_API_VERSION
	.align		4
        /*0000*/ 	.byte	0x04, 0x37
        /*0002*/ 	.short	(.L_9 - .L_8)
.L_8:
        /*0004*/ 	.word	0x00000082


	//----- nvinfo : EIATTR_KPARAM_INFO
	.align		4
.L_9:
        /*0008*/ 	.byte	0x04, 0x17
        /*000a*/ 	.short	(.L_11 - .L_10)
.L_10:
        /*000c*/ 	.word	0x00000000
        /*0010*/ 	.short	0x0002
        /*0012*/ 	.short	0x0010
        /*0014*/ 	.byte	0x00, 0xf0, 0x11, 0x00


	//----- nvinfo : EIATTR_KPARAM_INFO
	.align		4
.L_11:
        /*0018*/ 	.byte	0x04, 0x17
        /*001a*/ 	.short	(.L_13 - .L_12)
.L_12:
        /*001c*/ 	.word	0x00000000
        /*0020*/ 	.short	0x0001
        /*0022*/ 	.short	0x0008
        /*0024*/ 	.byte	0x00, 0xf5, 0x21, 0x00


	//----- nvinfo : EIATTR_KPARAM_INFO
	.align		4
.L_13:
        /*0028*/ 	.byte	0x04, 0x17
        /*002a*/ 	.short	(.L_15 - .L_14)
.L_14:
        /*002c*/ 	.word	0x00000000
        /*0030*/ 	.short	0x0000
        /*0032*/ 	.short	0x0000
        /*0034*/ 	.byte	0x00, 0xf5, 0x21, 0x00


	//----- nvinfo : EIATTR_SPARSE_MMA_MASK
	.align		4
.L_15:
        /*0038*/ 	.byte	0x03, 0x50
        /*003a*/ 	.short	0x0000


	//----- nvinfo : EIATTR_MAXREG_COUNT
	.align		4
        /*003c*/ 	.byte	0x03, 0x1b
        /*003e*/ 	.short	0x00ff


	//----- nvinfo : EIATTR_MERCURY_ISA_VERSION
	.align		4
        /*0040*/ 	.byte	0x03, 0x5f
        /*0042*/ 	.short	0x0101


	//----- nvinfo : EIATTR_VRC_CTA_INIT_COUNT
	.align		4
        /*0044*/ 	.byte	0x02, 0x4a
	.zero		1
	.zero		1


	//----- nvinfo : EIATTR_EXIT_INSTR_OFFSETS
	.align		4
        /*0048*/ 	.byte	0x04, 0x1c
        /*004a*/ 	.short	(.L_17 - .L_16)


	//   ....[0]....
.L_16:
        /*004c*/ 	.word	0x000000d0


	//   ....[1]....
        /*0050*/ 	.word	0x00000110


	//   ....[2]....
        /*0054*/ 	.word	0x000002e0


	//----- nvinfo : EIATTR_CRS_STACK_SIZE
	.align		4
.L_17:
        /*0058*/ 	.byte	0x04, 0x1e
        /*005a*/ 	.short	(.L_19 - .L_18)
.L_18:
        /*005c*/ 	.word	0x00000000


	//----- nvinfo : EIATTR_CBANK_PARAM_SIZE
	.align		4
.L_19:
        /*0060*/ 	.byte	0x03, 0x19
        /*0062*/ 	.short	0x0014


	//----- nvinfo : EIATTR_PARAM_CBANK
	.align		4
        /*0064*/ 	.byte	0x04, 0x0a
        /*0066*/ 	.short	(.L_21 - .L_20)
	.align		4
.L_20:
        /*0068*/ 	.word	index@(.nv.constant0._Z16reciprocalKernelPfS_j)
        /*006c*/ 	.short	0x0380
        /*006e*/ 	.short	0x0014


	//----- nvinfo : EIATTR_SW_WAR
	.align		4
.L_21:
        /*0070*/ 	.byte	0x04, 0x36
        /*0072*/ 	.short	(.L_23 - .L_22)
.L_22:
        /*0074*/ 	.word	0x00000008
.L_23:


//--------------------- .nv.callgraph             --------------------------
	.section	.nv.callgraph,"",@"SHT_CUDA_CALLGRAPH"
	.align	4
	.sectionentsize	8
	.align		4
        /*0000*/ 	.word	0x00000000
	.align		4
        /*0004*/ 	.word	0xffffffff
	.align		4
        /*0008*/ 	.word	0x00000000
	.align		4
        /*000c*/ 	.word	0xfffffffe
	.align		4
        /*0010*/ 	.word	0x00000000
	.align		4
        /*0014*/ 	.word	0xfffffffd
	.align		4
        /*0018*/ 	.word	0x00000000
	.align		4
        /*001c*/ 	.word	0xfffffffc


//--------------------- .text._Z16reciprocalKernelPfS_j --------------------------
	.section	.text._Z16reciprocalKernelPfS_j,"ax",@progbits
	.align	128
        .global         _Z16reciprocalKernelPfS_j
        .type           _Z16reciprocalKernelPfS_j,@function
        .size           _Z16reciprocalKernelPfS_j,(.L_x_16 - _Z16reciprocalKernelPfS_j)
        .other          _Z16reciprocalKernelPfS_j,@"STO_CUDA_ENTRY STV_DEFAULT"
_Z16reciprocalKernelPfS_j:
.text._Z16reciprocalKernelPfS_j:
[----:B------:R-:W-:Y:S01]  /*0000*/  LDC R1, c[0x0][0x37c] ;  /* 0x0000df00ff017b82 */ /* 0x000fe20000000800 */
[----:B------:R-:W0:Y:S07]  /*0010*/  S2R R3, SR_TID.X ;  /* 0x0000000000037919 */ /* 0x000e2e0000002100 */
[----:B------:R-:W0:Y:S01]  /*0020*/  S2UR UR4, SR_CTAID.X ;  /* 0x00000000000479c3 */ /* 0x000e220000002500 */
[----:B------:R-:W1:Y:S07]  /*0030*/  LDCU.64 UR6, c[0x0][0x358] ;  /* 0x00006b00ff0677ac */ /* 0x000e6e0008000a00 */
[----:B------:R-:W0:Y:S02]  /*0040*/  LDC R2, c[0x0][0x360] ;  /* 0x0000d800ff027b82 */ /* 0x000e240000000800 */
[----:B0-----:R-:W-:-:S05]  /*0050*/  IMAD R2, R2, UR4, R3 ;  /* 0x0000000402027c24 */ /* 0x001fca000f8e0203 */
[----:B------:R-:W-:-:S13]  /*0060*/  ISETP.NE.AND P0, PT, R2, RZ, PT ;  /* 0x000000ff0200720c */ /* 0x000fda0003f05270 */
[----:B-1----:R-:W-:Y:S05]  /*0070*/  @P0 BRA `(.L_x_0) ;  /* 0x0000000000180947 */ /* 0x002fea0003800000 */
[----:B------:R-:W0:Y:S02]  /*0080*/  LDC.64 R2, c[0x0][0x380] ;  /* 0x0000e000ff027b82 */ /* 0x000e240000000a00 */
[----:B0-----:R-:W2:Y:S06]  /*0090*/  LDG.E R2, desc[UR6][R2.64] ;  /* 0x0000000602027981 */ /* 0x001eac000c1e1900 */
[----:B------:R-:W0:Y:S01]  /*00a0*/  LDC.64 R4, c[0x0][0x388] ;  /* 0x0000e200ff047b82 */ /* 0x000e220000000a00 */
[----:B--2---:R-:W-:-:S05]  /*00b0*/  FADD R7, R2, 0.0050000003539025783539 ;  /* 0x3ba3d70b02077421 */ /* 0x004fca0000000000 */
[----:B0-----:R-:W-:Y:S01]  /*00c0*/  STG.E desc[UR6][R4.64], R7 ;  /* 0x0000000704007986 */ /* 0x001fe2000c101906 */
[----:B------:R-:W-:Y:S05]  /*00d0*/  EXIT ;  /* 0x000000000000794d */ /* 0x000fea0003800000 */
.L_x_0:
[----:B------:R-:W0:Y:S02]  /*00e0*/  LDCU UR4, c[0x0][0x390] ;  /* 0x00007200ff0477ac */ /* 0x000e240008000800 */
[----:B0-----:R-:W-:-:S06]  /*00f0*/  UIADD3 UR4, UPT, UPT, UR4, -0x1, URZ ;  /* 0xffffffff04047890 */ /* 0x001fcc000fffe0ff */
[----:B------:R-:W-:-:S13]  /*0100*/  ISETP.GE.U32.AND P0, PT, R2, UR4, PT ;  /* 0x0000000402007c0c */ /* 0x000fda000bf06070 */
[----:B------:R-:W-:Y:S05]  /*0110*/  @P0 EXIT ;  /* 0x000000000000094d */ /* 0x000fea0003800000 */
[----:B------:R-:W0:Y:S01]  /*0120*/  LDC.64 R6, c[0x0][0x380] ;  /* 0x0000e000ff067b82 */ /* 0x000e220000000a00 */
[C---:B------:R-:W-:Y:S02]  /*0130*/  VIADD R9, R2.reuse, 0xffffffff ;  /* 0xffffffff02097836 */ /* 0x040fe40000000000 */
[----:B0-----:R-:W-:-:S05]  /*0140*/  IMAD.WIDE.U32 R4, R2, 0x4, R6 ;  /* 0x0000000402047825 */ /* 0x001fca00078e0006 */
[----:B------:R-:W2:Y:S01]  /*0150*/  LDG.E R3, desc[UR6][R4.64] ;  /* 0x0000000604037981 */ /* 0x000ea2000c1e1900 */
[----:B------:R-:W-:-:S03]  /*0160*/  IMAD.WIDE.U32 R6, R9, 0x4, R6 ;  /* 0x0000000409067825 */ /* 0x000fc600078e0006 */
[----:B------:R-:W3:Y:S04]  /*0170*/  LDG.E R0, desc[UR6][R4.64+0x4] ;  /* 0x0000040604007981 */ /* 0x000ee8000c1e1900 */
[----:B------:R-:W4:Y:S01]  /*0180*/  LDG.E R7, desc[UR6][R6.64] ;  /* 0x0000000606077981 */ /* 0x000f22000c1e1900 */
[----:B------:R-:W-:Y:S01]  /*0190*/  IMAD.MOV.U32 R11, RZ, RZ, 0x42c80000 ;  /* 0x42c80000ff0b7424 */ /* 0x000fe200078e00ff */
[----:B------:R-:W-:Y:S01]  /*01a0*/  BSSY.RECONVERGENT B1, `(.L_x_1) ;  /* 0x000000f000017945 */ /* 0x000fe20003800200 */
[----:B------:R-:W-:-:S04]  /*01b0*/  IMAD.MOV.U32 R8, RZ, RZ, 0x3c23d70a ;  /* 0x3c23d70aff087424 */ /* 0x000fc800078e00ff */
[----:B------:R-:W-:Y:S01]  /*01c0*/  FFMA R8, R11, -R8, 1 ;  /* 0x3f8000000b087423 */ /* 0x000fe20000000808 */
[----:B--2---:R-:W-:-:S04]  /*01d0*/  FADD R9, R3, R3 ;  /* 0x0000000303097221 */ /* 0x004fc80000000000 */
[----:B---3--:R-:W-:Y:S01]  /*01e0*/  FADD R0, R0, -R9 ;  /* 0x8000000900007221 */ /* 0x008fe20000000000 */
[----:B------:R-:W-:-:S03]  /*01f0*/  FFMA R9, R8, R11, 100 ;  /* 0x42c8000008097423 */ /* 0x000fc6000000000b */
[----:B----4-:R-:W-:-:S04]  /*0200*/  FADD R0, R0, R7 ;  /* 0x0000000700007221 */ /* 0x010fc80000000000 */
[----:B------:R-:W-:-:S04]  /*0210*/  FMUL R0, R0, 0.0010000000474974513054 ;  /* 0x3a83126f00007820 */ /* 0x000fc80000400000 */
[----:B------:R-:W0:Y:S01]  /*0220*/  FCHK P0, R0, 0.0099999997764825820923 ;  /* 0x3c23d70a00007902 */ /* 0x000e220000000000 */
[----:B------:R-:W-:-:S04]  /*0230*/  FFMA R4, R0, R9, RZ ;  /* 0x0000000900047223 */ /* 0x000fc800000000ff */
[----:B------:R-:W-:-:S04]  /*0240*/  FFMA R5, R4, -0.0099999997764825820923, R0 ;  /* 0xbc23d70a04057823 */ /* 0x000fc80000000000 */
[----:B------:R-:W-:Y:S01]  /*0250*/  FFMA R6, R9, R5, R4 ;  /* 0x0000000509067223 */ /* 0x000fe20000000004 */
[----:B0-----:R-:W-:Y:S06]  /*0260*/  @!P0 BRA `(.L_x_2) ;  /* 0x0000000000088947 */ /* 0x001fec0003800000 */
[----:B------:R-:W-:-:S07]  /*0270*/  MOV R4, 0x290 ;  /* 0x0000029000047802 */ /* 0x000fce0000000f00 */
[----:B------:R-:W-:Y:S05]  /*0280*/  CALL.REL.NOINC `($__internal_0_$__cuda_sm3x_div_rn_noftz_f32_slowpath) ;  /* 0x0000000000187944 */ /* 0x000fea0003c00000 */
.L_x_2:
[----:B------:R-:W-:Y:S05]  /*0290*/  BSYNC.RECONVERGENT B1 ;  /* 0x0000000000017941 */ /* 0x000fea0003800200 */
.L_x_1:
[----:B------:R-:W0:Y:S01]  /*02a0*/  LDC.64 R4, c[0x0][0x388] ;  /* 0x0000e200ff047b82 */ /* 0x000e220000000a00 */
[----:B------:R-:W-:Y:S01]  /*02b0*/  FADD R7, R3, R6 ;  /* 0x0000000603077221 */ /* 0x000fe20000000000 */
[----:B0-----:R-:W-:-:S05]  /*02c0*/  IMAD.WIDE.U32 R2, R2, 0x4, R4 ;  /* 0x0000000402027825 */ /* 0x001fca00078e0004 */
[----:B------:R-:W-:Y:S01]  /*02d0*/  STG.E desc[UR6][R2.64], R7 ;  /* 0x0000000702007986 */ /* 0x000fe2000c101906 */
[----:B------:R-:W-:Y:S05]  /*02e0*/  EXIT ;  /* 0x000000000000794d */ /* 0x000fea0003800000 */
        .weak           $__internal_0_$__cuda_sm3x_div_rn_noftz_f32_slowpath
        .type           $__internal_0_$__cuda_sm3x_div_rn_noftz_f32_slowpath,@function
        .size           $__internal_0_$__cuda_sm3x_div_rn_noftz_f32_slowpath,(.L_x_16 - $__internal_0_$__cuda_sm3x_div_rn_noftz_f32_slowpath)
$__internal_0_$__cuda_sm3x_div_rn_noftz_f32_slowpath:
[----:B------:R-:W-:Y:S01]  /*02f0*/  SHF.R.U32.HI R5, RZ, 0x17, R0 ;  /* 0x00000017ff057819 */ /* 0x000fe20000011600 */
[----:B------:R-:W-:Y:S04]  /*0300*/  BSSY.RECONVERGENT B0, `(.L_x_3) ;  /* 0x000005c000007945 */ /* 0x000fe80003800200 */
[----:B------:R-:W-:Y:S01]  /*0310*/  BSSY.RELIABLE B2, `(.L_x_4) ;  /* 0x000001a000027945 */ /* 0x000fe20003800100 */
[----:B------:R-:W-:Y:S02]  /*0320*/  MOV R6, R0 ;  /* 0x0000000000067202 */ /* 0x000fe40000000f00 */
[----:B------:R-:W-:-:S05]  /*0330*/  LOP3.LUT R5, R5, 0xff, RZ, 0xc0, !PT ;  /* 0x000000ff05057812 */ /* 0x000fca00078ec0ff */
[----:B------:R-:W-:-:S05]  /*0340*/  VIADD R8, R5, 0xffffffff ;  /* 0xffffffff05087836 */ /* 0x000fca0000000000 */
[----:B------:R-:W-:-:S13]  /*0350*/  ISETP.GT.U32.OR P0, PT, R8, 0xfd, !PT ;  /* 0x000000fd0800780c */ /* 0x000fda0007f04470 */
[----:B------:R-:W-:Y:S01]  /*0360*/  @!P0 IMAD.MOV.U32 R7, RZ, RZ, RZ ;  /* 0x000000ffff078224 */ /* 0x000fe200078e00ff */
[----:B------:R-:W-:Y:S06]  /*0370*/  @!P0 BRA `(.L_x_5) ;  /* 0x00000000004c8947 */ /* 0x000fec0003800000 */
[----:B------:R-:W-:-:S13]  /*0380*/  FSETP.GTU.FTZ.AND P0, PT, |R0|, +INF , PT ;  /* 0x7f8000000000780b */ /* 0x000fda0003f1c200 */
[----:B------:R-:W-:Y:S05]  /*0390*/  @P0 BREAK.RELIABLE B2 ;  /* 0x0000000000020942 */ /* 0x000fea0003800100 */
[----:B------:R-:W-:Y:S05]  /*03a0*/  @P0 BRA `(.L_x_6) ;  /* 0x0000000400400947 */ /* 0x000fea0003800000 */
[----:B------:R-:W-:-:S05]  /*03b0*/  IMAD.MOV.U32 R7, RZ, RZ, 0x3c23d70a ;  /* 0x3c23d70aff077424 */ /* 0x000fca00078e00ff */
[----:B------:R-:W-:-:S13]  /*03c0*/  LOP3.LUT P0, RZ, R7, 0x7fffffff, R6, 0xc8, !PT ;  /* 0x7fffffff07ff7812 */ /* 0x000fda000780c806 */
[----:B------:R-:W-:Y:S05]  /*03d0*/  @!P0 BREAK.RELIABLE B2 ;  /* 0x0000000000028942 */ /* 0x000fea0003800100 */
[----:B------:R-:W-:Y:S05]  /*03e0*/  @!P0 BRA `(.L_x_7) ;  /* 0x0000000400288947 */ /* 0x000fea0003800000 */
[----:B------:R-:W-:-:S13]  /*03f0*/  LOP3.LUT P0, RZ, R6, 0x7fffffff, RZ, 0xc0, !PT ;  /* 0x7fffffff06ff7812 */ /* 0x000fda000780c0ff */
[----:B------:R-:W-:Y:S05]  /*0400*/  @!P0 BREAK.RELIABLE B2 ;  /* 0x0000000000028942 */ /* 0x000fea0003800100 */
[----:B------:R-:W-:Y:S05]  /*0410*/  @!P0 BRA `(.L_x_8) ;  /* 0x0000000400148947 */ /* 0x000fea0003800000 */
[----:B------:R-:W-:Y:S02]  /*0420*/  FSETP.NEU.FTZ.AND P0, PT, |R0|, +INF , PT ;  /* 0x7f8000000000780b */ /* 0x000fe40003f1d200 */
[----:B------:R-:W-:-:S04]  /*0430*/  LOP3.LUT P1, RZ, R7, 0x7fffffff, RZ, 0xc0, !PT ;  /* 0x7fffffff07ff7812 */ /* 0x000fc8000782c0ff */
[----:B------:R-:W-:-:S13]  /*0440*/  PLOP3.LUT P0, PT, P0, P1, PT, 0x2f, 0xf2 ;  /* 0x0000000000f2781c */ /* 0x000fda0000702577 */
[----:B------:R-:W-:Y:S05]  /*0450*/  @P0 BREAK.RELIABLE B2 ;  /* 0x0000000000020942 */ /* 0x000fea0003800100 */
[----:B------:R-:W-:Y:S05]  /*0460*/  @P0 BRA `(.L_x_9) ;  /* 0x0000000000f40947 */ /* 0x000fea0003800000 */
[----:B------:R-:W-:-:S13]  /*0470*/  ISETP.GE.AND P0, PT, R8, RZ, PT ;  /* 0x000000ff0800720c */ /* 0x000fda0003f06270 */
[----:B------:R-:W-:Y:S02]  /*0480*/  @P0 IMAD.MOV.U32 R7, RZ, RZ, RZ ;  /* 0x000000ffff070224 */ /* 0x000fe400078e00ff */
[----:B------:R-:W-:Y:S01]  /*0490*/  @!P0 FFMA R6, R0, 1.84467440737095516160e+19, RZ ;  /* 0x5f80000000068823 */ /* 0x000fe200000000ff */
[----:B------:R-:W-:-:S07]  /*04a0*/  @!P0 MOV R7, 0xffffffc0 ;  /* 0xffffffc000078802 */ /* 0x000fce0000000f00 */
.L_x_5:
[----:B------:R-:W-:Y:S05]  /*04b0*/  BSYNC.RELIABLE B2 ;  /* 0x0000000000027941 */ /* 0x000fea0003800100 */
.L_x_4:
[----:B------:R-:W-:Y:S01]  /*04c0*/  UMOV UR4, 0x3c23d70a ;  /* 0x3c23d70a00047882 */ /* 0x000fe20000000000 */
[----:B------:R-:W-:Y:S01]  /*04d0*/  VIADD R5, R5, 0xffffff81 ;  /* 0xffffff8105057836 */ /* 0x000fe20000000000 */
[----:B------:R-:W-:Y:S01]  /*04e0*/  UIADD3 UR4, UPT, UPT, UR4, 0x3800000, URZ ;  /* 0x0380000004047890 */ /* 0x000fe2000fffe0ff */
[----:B------:R-:W-:Y:S02]  /*04f0*/  BSSY.RECONVERGENT B2, `(.L_x_10) ;  /* 0x0000033000027945 */ /* 0x000fe40003800200 */
[----:B------:R-:W-:Y:S01]  /*0500*/  IMAD R0, R5, -0x800000, R6 ;  /* 0xff80000005007824 */ /* 0x000fe200078e0206 */
[----:B------:R-:W-:Y:S02]  /*0510*/  IADD3 R7, PT, PT, R7, 0x7, R5 ;  /* 0x0000000707077810 */ /* 0x000fe40007ffe005 */
[----:B------:R-:W-:-:S03]  /*0520*/  FADD.FTZ R9, -RZ, -UR4 ;  /* 0x80000004ff097e21 */ /* 0x000fc60008010100 */
[----:B------:R-:W0:Y:S02]  /*0530*/  MUFU.RCP R8, UR4 ;  /* 0x0000000400087d08 */ /* 0x000e240008001000 */
[----:B0-----:R-:W-:-:S04]  /*0540*/  FFMA R11, R8, R9, 1 ;  /* 0x3f800000080b7423 */ /* 0x001fc80000000009 */
[----:B------:R-:W-:-:S04]  /*0550*/  FFMA R11, R8, R11, R8 ;  /* 0x0000000b080b7223 */ /* 0x000fc80000000008 */
[----:B------:R-:W-:-:S04]  /*0560*/  FFMA R6, R0, R11, RZ ;  /* 0x0000000b00067223 */ /* 0x000fc800000000ff */
[----:B------:R-:W-:-:S04]  /*0570*/  FFMA R8, R9, R6, R0 ;  /* 0x0000000609087223 */ /* 0x000fc80000000000 */
[----:B------:R-:W-:-:S04]  /*0580*/  FFMA R8, R11, R8, R6 ;  /* 0x000000080b087223 */ /* 0x000fc80000000006 */
[----:B------:R-:W-:-:S04]  /*0590*/  FFMA R9, R9, R8, R0 ;  /* 0x0000000809097223 */ /* 0x000fc80000000000 */
[----:B------:R-:W-:-:S05]  /*05a0*/  FFMA R6, R11, R9, R8 ;  /* 0x000000090b067223 */ /* 0x000fca0000000008 */
[----:B------:R-:W-:-:S04]  /*05b0*/  SHF.R.U32.HI R0, RZ, 0x17, R6 ;  /* 0x00000017ff007819 */ /* 0x000fc80000011606 */
[----:B------:R-:W-:-:S05]  /*05c0*/  LOP3.LUT R0, R0, 0xff, RZ, 0xc0, !PT ;  /* 0x000000ff00007812 */ /* 0x000fca00078ec0ff */
[----:B------:R-:W-:-:S04]  /*05d0*/  IMAD.IADD R10, R0, 0x1, R7 ;  /* 0x00000001000a7824 */ /* 0x000fc800078e0207 */
[----:B------:R-:W-:-:S05]  /*05e0*/  VIADD R0, R10, 0xffffffff ;  /* 0xffffffff0a007836 */ /* 0x000fca0000000000 */
[----:B------:R-:W-:-:S13]  /*05f0*/  ISETP.GE.U32.AND P0, PT, R0, 0xfe, PT ;  /* 0x000000fe0000780c */ /* 0x000fda0003f06070 */
[----:B------:R-:W-:Y:S05]  /*0600*/  @!P0 BRA `(.L_x_11) ;  /* 0x0000000000808947 */ /* 0x000fea0003800000 */
[----:B------:R-:W-:-:S13]  /*0610*/  ISETP.GT.AND P0, PT, R10, 0xfe, PT ;  /* 0x000000fe0a00780c */ /* 0x000fda0003f04270 */
[----:B------:R-:W-:Y:S05]  /*0620*/  @P0 BRA `(.L_x_12) ;  /* 0x00000000006c0947 */ /* 0x000fea0003800000 */
[----:B------:R-:W-:-:S13]  /*0630*/  ISETP.GE.AND P0, PT, R10, 0x1, PT ;  /* 0x000000010a00780c */ /* 0x000fda0003f06270 */
[----:B------:R-:W-:Y:S05]  /*0640*/  @P0 BRA `(.L_x_13) ;  /* 0x0000000000740947 */ /* 0x000fea0003800000 */
[----:B------:R-:W-:Y:S02]  /*0650*/  ISETP.GE.AND P0, PT, R10, -0x18, PT ;  /* 0xffffffe80a00780c */ /* 0x000fe40003f06270 */
[----:B------:R-:W-:-:S11]  /*0660*/  LOP3.LUT R6, R6, 0x80000000, RZ, 0xc0, !PT ;  /* 0x8000000006067812 */ /* 0x000fd600078ec0ff */
[----:B------:R-:W-:Y:S05]  /*0670*/  @!P0 BRA `(.L_x_13) ;  /* 0x0000000000688947 */ /* 0x000fea0003800000 */
[CC--:B------:R-:W-:Y:S01]  /*0680*/  FFMA.RZ R0, R11.reuse, R9.reuse, R8 ;  /* 0x000000090b007223 */ /* 0x0c0fe2000000c008 */
[----:B------:R-:W-:Y:S01]  /*0690*/  IMAD.MOV R7, RZ, RZ, -R10 ;  /* 0x000000ffff077224 */ /* 0x000fe200078e0a0a */
[C---:B------:R-:W-:Y:S02]  /*06a0*/  ISETP.NE.AND P2, PT, R10.reuse, RZ, PT ;  /* 0x000000ff0a00720c */ /* 0x040fe40003f45270 */
[----:B------:R-:W-:Y:S02]  /*06b0*/  ISETP.NE.AND P1, PT, R10, RZ, PT ;  /* 0x000000ff0a00720c */ /* 0x000fe40003f25270 */
[----:B------:R-:W-:Y:S01]  /*06c0*/  LOP3.LUT R5, R0, 0x7fffff, RZ, 0xc0, !PT ;  /* 0x007fffff00057812 */ /* 0x000fe200078ec0ff */
[CCC-:B------:R-:W-:Y:S01]  /*06d0*/  FFMA.RP R0, R11.reuse, R9.reuse, R8.reuse ;  /* 0x000000090b007223 */ /* 0x1c0fe20000008008 */
[----:B------:R-:W-:Y:S01]  /*06e0*/  FFMA.RM R11, R11, R9, R8 ;  /* 0x000000090b0b7223 */ /* 0x000fe20000004008 */
[----:B------:R-:W-:Y:S02]  /*06f0*/  IADD3 R8, PT, PT, R10, 0x20, RZ ;  /* 0x000000200a087810 */ /* 0x000fe40007ffe0ff */
[----:B------:R-:W-:-:S02]  /*0700*/  LOP3.LUT R5, R5, 0x800000, RZ, 0xfc, !PT ;  /* 0x0080000005057812 */ /* 0x000fc400078efcff */
[----:B------:R-:W-:Y:S02]  /*0710*/  FSETP.NEU.FTZ.AND P0, PT, R0, R11, PT ;  /* 0x0000000b0000720b */ /* 0x000fe40003f1d000 */
[----:B------:R-:W-:Y:S02]  /*0720*/  SHF.L.U32 R8, R5, R8, RZ ;  /* 0x0000000805087219 */ /* 0x000fe400000006ff */
[----:B------:R-:W-:Y:S02]  /*0730*/  SEL R0, R7, RZ, P2 ;  /* 0x000000ff07007207 */ /* 0x000fe40001000000 */
[----:B------:R-:W-:Y:S02]  /*0740*/  ISETP.NE.AND P1, PT, R8, RZ, P1 ;  /* 0x000000ff0800720c */ /* 0x000fe40000f25270 */
[----:B------:R-:W-:Y:S02]  /*0750*/  SHF.R.U32.HI R0, RZ, R0, R5 ;  /* 0x00000000ff007219 */ /* 0x000fe40000011605 */
[----:B------:R-:W-:-:S02]  /*0760*/  PLOP3.LUT P0, PT, P0, P1, PT, 0xf8, 0x8f ;  /* 0x00000000008f781c */ /* 0x000fc40000703f70 */
[----:B------:R-:W-:Y:S02]  /*0770*/  SHF.R.U32.HI R8, RZ, 0x1, R0 ;  /* 0x00000001ff087819 */ /* 0x000fe40000011600 */
[----:B------:R-:W-:-:S04]  /*0780*/  SEL R5, RZ, 0x1, !P0 ;  /* 0x00000001ff057807 */ /* 0x000fc80004000000 */
[----:B------:R-:W-:-:S04]  /*0790*/  LOP3.LUT R5, R5, 0x1, R8, 0xf8, !PT ;  /* 0x0000000105057812 */ /* 0x000fc800078ef808 */
[----:B------:R-:W-:-:S05]  /*07a0*/  LOP3.LUT R5, R5, R0, RZ, 0xc0, !PT ;  /* 0x0000000005057212 */ /* 0x000fca00078ec0ff */
[----:B------:R-:W-:-:S05]  /*07b0*/  IMAD.IADD R5, R8, 0x1, R5 ;  /* 0x0000000108057824 */ /* 0x000fca00078e0205 */
[----:B------:R-:W-:Y:S01]  /*07c0*/  LOP3.LUT R6, R5, R6, RZ, 0xfc, !PT ;  /* 0x0000000605067212 */ /* 0x000fe200078efcff */
[----:B------:R-:W-:Y:S06]  /*07d0*/  BRA `(.L_x_13) ;  /* 0x0000000000107947 */ /* 0x000fec0003800000 */
.L_x_12:
[----:B------:R-:W-:-:S04]  /*07e0*/  LOP3.LUT R6, R6, 0x80000000, RZ, 0xc0, !PT ;  /* 0x8000000006067812 */ /* 0x000fc800078ec0ff */
[----:B------:R-:W-:Y:S01]  /*07f0*/  LOP3.LUT R6, R6, 0x7f800000, RZ, 0xfc, !PT ;  /* 0x7f80000006067812 */ /* 0x000fe200078efcff */
[----:B------:R-:W-:Y:S06]  /*0800*/  BRA `(.L_x_13) ;  /* 0x0000000000047947 */ /* 0x000fec0003800000 */
.L_x_11:
[----:B------:R-:W-:-:S07]  /*0810*/  LEA R6, R7, R6, 0x17 ;  /* 0x0000000607067211 */ /* 0x000fce00078eb8ff */
.L_x_13:
[----:B------:R-:W-:Y:S05]  /*0820*/  BSYNC.RECONVERGENT B2 ;  /* 0x0000000000027941 */ /* 0x000fea0003800200 */
.L_x_10:
[----:B------:R-:W-:Y:S05]  /*0830*/  BRA `(.L_x_14) ;  /* 0x0000000000207947 */ /* 0x000fea0003800000 */
.L_x_9:
[----:B------:R-:W-:-:S04]  /*0840*/  LOP3.LUT R6, R7, 0x80000000, R6, 0x48, !PT ;  /* 0x8000000007067812 */ /* 0x000fc800078e4806 */
[----:B------:R-:W-:Y:S01]  /*0850*/  LOP3.LUT R6, R6, 0x7f800000, RZ, 0xfc, !PT ;  /* 0x7f80000006067812 */ /* 0x000fe200078efcff */
[----:B------:R-:W-:Y:S06]  /*0860*/  BRA `(.L_x_14) ;  /* 0x0000000000147947 */ /* 0x000fec0003800000 */
.L_x_8:
[----:B------:R-:W-:Y:S01]  /*0870*/  LOP3.LUT R6, R7, 0x80000000, R6, 0x48, !PT ;  /* 0x8000000007067812 */ /* 0x000fe200078e4806 */
[----:B------:R-:W-:Y:S06]  /*0880*/  BRA `(.L_x_14) ;  /* 0x00000000000c7947 */ /* 0x000fec0003800000 */
.L_x_7:
[----:B------:R-:W0:Y:S01]  /*0890*/  MUFU.RSQ R6, -QNAN ;  /* 0xffc0000000067908 */ /* 0x000e220000001400 */
[----:B------:R-:W-:Y:S05]  /*08a0*/  BRA `(.L_x_14) ;  /* 0x0000000000047947 */ /* 0x000fea0003800000 */
.L_x_6:
[----:B------:R-:W-:-:S07]  /*08b0*/  FADD.FTZ R6, R0, 0.0099999997764825820923 ;  /* 0x3c23d70a00067421 */ /* 0x000fce0000010000 */
.L_x_14:
[----:B------:R-:W-:Y:S05]  /*08c0*/  BSYNC.RECONVERGENT B0 ;  /* 0x0000000000007941 */ /* 0x000fea0003800200 */
.L_x_3:
[----:B------:R-:W-:-:S04]  /*08d0*/  IMAD.MOV.U32 R5, RZ, RZ, 0x0 ;  /* 0x00000000ff057424 */ /* 0x000fc800078e00ff */
[----:B0-----:R-:W-:Y:S05]  /*08e0*/  RET.REL.NODEC R4 `(_Z16reciprocalKernelPfS_j) ;  /* 0xfffffff404c47950 */ /* 0x001fea0003c3ffff */
.L_x_15:
[----:B------:R-:W-:-:S00]  /*08f0*/  BRA `(.L_x_15) ;  /* 0xfffffffc00fc7947 */ /* 0x000fc0000383ffff */
[----:B------:R-:W-:-:S00]  /*0900*/  NOP ;  /* 0x0000000000007918 */ /* 0x000fc00000000000 */
[----:B------:R-:W-:-:S00]  /*0910*/  NOP ;  /* 0x0000000000007918 */ /* 0x000fc00000000000 */
[----:B------:R-:W-:-:S00]  /*0920*/  NOP ;  /* 0x0000000000007918 */ /* 0x000fc00000000000 */
[----:B------:R-:W-:-:S00]  /*0930*/  NOP ;  /* 0x0000000000007918 */ /* 0x000fc00000000000 */
[----:B------:R-:W-:-:S00]  /*0940*/  NOP ;  /* 0x0000000000007918 */ /* 0x000fc00000000000 */
[----:B------:R-:W-:-:S00]  /*0950*/  NOP ;  /* 0x0000000000007918 */ /* 0x000fc00000000000 */
[----:B------:R-:W-:-:S00]  /*0960*/  NOP ;  /* 0x0000000000007918 */ /* 0x000fc00000000000 */
[----:B------:R-:W-:-:S00]  /*0970*/  NOP ;  /* 0x0000000000007918 */ /* 0x000fc00000000000 */
.L_x_16:


//--------------------- .nv.shared.reserved.0     --------------------------
	.section	.nv.shared.reserved.0,"aw",@nobits
	.weak		__nv_reservedSMEM_offset_0_alias
	.size		__nv_reservedSMEM_offset_0_alias, 0, 64
	.other		__nv_reservedSMEM_offset_0_alias,@"STO_CUDA_RESERVED_SHARED STV_DEFAULT"
__nv_reservedSMEM_offset_0_alias:
	.zero		0
	.zero		64


//--------------------- .nv.constant0._Z16reciprocalKernelPfS_j --------------------------
	.section	.nv.constant0._Z16reciprocalKernelPfS_j,"a",@progbits
	.sectionflags	@""
	.align	4
.nv.constant0._Z16reciprocalKernelPfS_j:
	.zero		916


//--------------------- SYMBOLS --------------------------

	.type		.nv.reservedSmem.offset0,@object
	.size		.nv.reservedSmem.offset0,0x4
